//
// Generated by NVIDIA NVVM Compiler
//
// Compiler Build ID: CL-36424714
// Cuda compilation tools, release 13.0, V13.0.88
// Based on NVVM 20.0.0
//

.version 9.0
.target sm_100
.address_size 64

	// .globl	memcpy_kernel
.extern .func __assertfail
(
	.param .b64 __assertfail_param_0,
	.param .b64 __assertfail_param_1,
	.param .b32 __assertfail_param_2,
	.param .b64 __assertfail_param_3,
	.param .b64 __assertfail_param_4
)
;
.global .align 1 .b8 __unnamed_1[42] = {118, 111, 105, 100, 32, 109, 101, 109, 99, 112, 121, 95, 107, 101, 114, 110, 101, 108, 40, 102, 108, 111, 97, 116, 32, 42, 44, 32, 102, 108, 111, 97, 116, 32, 42, 44, 32, 105, 110, 116, 41};
.global .align 1 .b8 $str[11] = {78, 32, 37, 32, 52, 32, 61, 61, 32, 48};
.global .align 1 .b8 $str$1[27] = {47, 116, 109, 112, 47, 115, 97, 115, 115, 95, 99, 117, 95, 48, 116, 48, 107, 49, 104, 57, 122, 47, 107, 46, 99, 117};

.visible .entry memcpy_kernel(
	.param .u64 .ptr .align 1 memcpy_kernel_param_0,
	.param .u64 .ptr .align 1 memcpy_kernel_param_1,
	.param .u32 memcpy_kernel_param_2
)
{
	.reg .pred 	%p<4>;
	.reg .b32 	%r<14>;
	.reg .b32 	%f<5>;
	.reg .b64 	%rd<13>;

	ld.param.u64 	%rd2, [memcpy_kernel_param_0];
	ld.param.u64 	%rd3, [memcpy_kernel_param_1];
	ld.param.u32 	%r6, [memcpy_kernel_param_2];
	and.b32  	%r7, %r6, 3;
	setp.eq.s32 	%p1, %r7, 0;
	@%p1 bra 	$L__BB0_2;
	mov.u64 	%rd4, $str;
	cvta.global.u64 	%rd5, %rd4;
	mov.u64 	%rd6, $str$1;
	cvta.global.u64 	%rd7, %rd6;
	mov.u64 	%rd8, __unnamed_1;
	cvta.global.u64 	%rd9, %rd8;
	{ // callseq 0, 0
	.param .b64 param0;
	st.param.b64 	[param0], %rd5;
	.param .b64 param1;
	st.param.b64 	[param1], %rd7;
	.param .b32 param2;
	st.param.b32 	[param2], 3;
	.param .b64 param3;
	st.param.b64 	[param3], %rd9;
	.param .b64 param4;
	st.param.b64 	[param4], 1;
	call.uni 
	__assertfail, 
	(
	param0, 
	param1, 
	param2, 
	param3, 
	param4
	);
	} // callseq 0
$L__BB0_2:
	mov.u32 	%r8, %ctaid.x;
	mov.u32 	%r1, %ntid.x;
	mov.u32 	%r9, %tid.x;
	mad.lo.s32 	%r10, %r8, %r1, %r9;
	shl.b32 	%r13, %r10, 2;
	setp.ge.s32 	%p2, %r13, %r6;
	@%p2 bra 	$L__BB0_5;
	mov.u32 	%r11, %nctaid.x;
	mul.lo.s32 	%r12, %r1, %r11;
	shl.b32 	%r3, %r12, 2;
	cvta.to.global.u64 	%rd1, %rd3;
$L__BB0_4:
	mul.wide.s32 	%rd11, %r13, 4;
	add.s64 	%rd10, %rd2, %rd11;
	// begin inline asm
	ld.global.nc.v4.f32 {%f1,%f2,%f3,%f4}, [%rd10];
	// end inline asm
	add.s64 	%rd12, %rd1, %rd11;
	st.global.v4.f32 	[%rd12], {%f1, %f2, %f3, %f4};
	add.s32 	%r13, %r13, %r3;
	setp.lt.s32 	%p3, %r13, %r6;
	@%p3 bra 	$L__BB0_4;
$L__BB0_5:
	ret;

}


// ===== COMPILED SASS (sm_100) =====

	.target	sm_100

	.elftype	@"ET_EXEC"


//--------------------- .note.nv.tkinfo           --------------------------
	.section	.note.nv.tkinfo,"",@"SHT_NOTE"
	.sectionflags	@"SHF_NOTE_NV_TKINFO"
	.tkinfo
        /*0018*/ 	.word	0x00000002
        /*0030*/ 	.string	""
        /*0030*/ 	.string	"ptxas"
        /*0030*/ 	.string	"Cuda compilation tools, release 13.0, V13.0.88"
        /*0030*/ 	.string	"Build cuda_13.0.r13.0/compiler.36424714_0"
        /*0030*/ 	.string	"-arch sm_100 -m 64 "



//--------------------- .note.nv.cuinfo           --------------------------
	.section	.note.nv.cuinfo,"",@"SHT_NOTE"
	.sectionflags	@"SHF_NOTE_NV_CUINFO"
        /*0018*/ 	.short	0x0002
        /*001a*/ 	.short	0x0064
        /*001c*/ 	.short	0x0082
	.zero		2


//--------------------- .nv.info                  --------------------------
	.section	.nv.info,"",@"SHT_CUDA_INFO"
	.align	4


	//----- nvinfo : EIATTR_REGCOUNT
	.align		4
        /*0000*/ 	.byte	0x04, 0x2f
        /*0002*/ 	.short	(.L_4 - .L_3)
	.align		4
.L_3:
        /*0004*/ 	.word	index@(memcpy_kernel)
        /*0008*/ 	.word	0x00000018


	//----- nvinfo : EIATTR_FRAME_SIZE
	.align		4
.L_4:
        /*000c*/ 	.byte	0x04, 0x11
        /*000e*/ 	.short	(.L_6 - .L_5)
	.align		4
.L_5:
        /*0010*/ 	.word	index@(memcpy_kernel)
        /*0014*/ 	.word	0x00000000


	//----- nvinfo : EIATTR_MIN_STACK_SIZE
	.align		4
.L_6:
        /*0018*/ 	.byte	0x04, 0x12
        /*001a*/ 	.short	(.L_8 - .L_7)
	.align		4
.L_7:
        /*001c*/ 	.word	index@(memcpy_kernel)
        /*0020*/ 	.word	0x00000000
.L_8:


//--------------------- .nv.compat                --------------------------
	.section	.nv.compat,"",@"SHT_CUDA_COMPAT_INFO"
	.align	4
        /*0000*/ 	.byte	0x02, 0x09, 0x00, 0x00, 0x02, 0x02, 0x01, 0x00, 0x02, 0x05, 0x05, 0x00, 0x03, 0x07, 0x01, 0x01
        /*0010*/ 	.byte	0x02, 0x03, 0x00, 0x00, 0x02, 0x06, 0x01, 0x00, 0x04, 0x0b, 0x08, 0x00, 0x09, 0x00, 0x00, 0x00
        /*0020*/ 	.byte	0x00, 0x00, 0x00, 0x00


//--------------------- .nv.info.memcpy_kernel    --------------------------
	.section	.nv.info.memcpy_kernel,"",@"SHT_CUDA_INFO"
	.sectionflags	@""
	.align	4


	//----- nvinfo : EIATTR_CUDA_API_VERSION
	.align		4
        /*0000*/ 	.byte	0x04, 0x37
        /*0002*/ 	.short	(.L_10 - .L_9)
.L_9:
        /*0004*/ 	.word	0x00000082


	//----- nvinfo : EIATTR_KPARAM_INFO
	.align		4
.L_10:
        /*0008*/ 	.byte	0x04, 0x17
        /*000a*/ 	.short	(.L_12 - .L_11)
.L_11:
        /*000c*/ 	.word	0x00000000
        /*0010*/ 	.short	0x0002
        /*0012*/ 	.short	0x0010
        /*0014*/ 	.byte	0x00, 0xf0, 0x11, 0x00


	//----- nvinfo : EIATTR_KPARAM_INFO
	.align		4
.L_12:
        /*0018*/ 	.byte	0x04, 0x17
        /*001a*/ 	.short	(.L_14 - .L_13)
.L_13:
        /*001c*/ 	.word	0x00000000
        /*0020*/ 	.short	0x0001
        /*0022*/ 	.short	0x0008
        /*0024*/ 	.byte	0x00, 0xf5, 0x21, 0x00


	//----- nvinfo : EIATTR_KPARAM_INFO
	.align		4
.L_14:
        /*0028*/ 	.byte	0x04, 0x17
        /*002a*/ 	.short	(.L_16 - .L_15)
.L_15:
        /*002c*/ 	.word	0x00000000
        /*0030*/ 	.short	0x0000
        /*0032*/ 	.short	0x0000
        /*0034*/ 	.byte	0x00, 0xf5, 0x21, 0x00


	//----- nvinfo : EIATTR_SPARSE_MMA_MASK
	.align		4
.L_16:
        /*0038*/ 	.byte	0x03, 0x50
        /*003a*/ 	.short	0x0000


	//----- nvinfo : EIATTR_MAXREG_COUNT
	.align		4
        /*003c*/ 	.byte	0x03, 0x1b
        /*003e*/ 	.short	0x00ff


	//----- nvinfo : EIATTR_EXTERNS
	.align		4
        /*0040*/ 	.byte	0x04, 0x0f
        /*0042*/ 	.short	(.L_18 - .L_17)


	//   ....[0]....
	.align		4
.L_17:
        /*0044*/ 	.word	index@(__assertfail)


	//----- nvinfo : EIATTR_MERCURY_ISA_VERSION
	.align		4
.L_18:
        /*0048*/ 	.byte	0x03, 0x5f
        /*004a*/ 	.short	0x0101


	//----- nvinfo : EIATTR_VRC_CTA_INIT_COUNT
	.align		4
        /*004c*/ 	.byte	0x02, 0x4a
	.zero		1
	.zero		1


	//----- nvinfo : EIATTR_SYSCALL_OFFSETS
	.align		4
        /*0050*/ 	.byte	0x04, 0x46
        /*0052*/ 	.short	(.L_20 - .L_19)


	//   ....[0]....
.L_19:
        /*0054*/ 	.word	0x00000130


	//----- nvinfo : EIATTR_EXIT_INSTR_OFFSETS
	.align		4
.L_20:
        /*0058*/ 	.byte	0x04, 0x1c
        /*005a*/ 	.short	(.L_22 - .L_21)


	//   ....[0]....
.L_21:
        /*005c*/ 	.word	0x000001b0


	//   ....[1]....
        /*0060*/ 	.word	0x000002a0


	//----- nvinfo : EIATTR_CRS_STACK_SIZE
	.align		4
.L_22:
        /*0064*/ 	.byte	0x04, 0x1e
        /*0066*/ 	.short	(.L_24 - .L_23)
.L_23:
        /*0068*/ 	.word	0x00000000


	//----- nvinfo : EIATTR_CBANK_PARAM_SIZE
	.align		4
.L_24:
        /*006c*/ 	.byte	0x03, 0x19
        /*006e*/ 	.short	0x0014


	//----- nvinfo : EIATTR_PARAM_CBANK
	.align		4
        /*0070*/ 	.byte	0x04, 0x0a
        /*0072*/ 	.short	(.L_26 - .L_25)
	.align		4
.L_25:
        /*0074*/ 	.word	index@(.nv.constant0.memcpy_kernel)
        /*0078*/ 	.short	0x0380
        /*007a*/ 	.short	0x0014


	//----- nvinfo : EIATTR_SW_WAR
	.align		4
.L_26:
        /*007c*/ 	.byte	0x04, 0x36
        /*007e*/ 	.short	(.L_28 - .L_27)
.L_27:
        /*0080*/ 	.word	0x00000008
.L_28:


//--------------------- .nv.callgraph             --------------------------
	.section	.nv.callgraph,"",@"SHT_CUDA_CALLGRAPH"
	.align	4
	.sectionentsize	8
	.align		4
        /*0000*/ 	.word	0x00000000
	.align		4
        /*0004*/ 	.word	0xffffffff
	.align		4
        /*0008*/ 	.word	index@(memcpy_kernel)
	.align		4
        /*000c*/ 	.word	index@(__assertfail)
	.align		4
        /*0010*/ 	.word	0x00000000
	.align		4
        /*0014*/ 	.word	0xfffffffe
	.align		4
        /*0018*/ 	.word	0x00000000
	.align		4
        /*001c*/ 	.word	0xfffffffd
	.align		4
        /*0020*/ 	.word	0x00000000
	.align		4
        /*0024*/ 	.word	0xfffffffc


//--------------------- .nv.constant4             --------------------------
	.section	.nv.constant4,"a",@progbits
	.align	8
	.align		8
.nv.constant4:
        /*0000*/ 	.dword	__assertfail
	.align		8
        /*0008*/ 	.dword	__unnamed_1
	.align		8
        /*0010*/ 	.dword	$str
	.align		8
        /*0018*/ 	.dword	$str$1


//--------------------- .text.memcpy_kernel       --------------------------
	.section	.text.memcpy_kernel,"ax",@progbits
	.align	128
        .global         memcpy_kernel
        .type           memcpy_kernel,@function
        .size           memcpy_kernel,(.L_x_3 - memcpy_kernel)
        .other          memcpy_kernel,@"STO_CUDA_ENTRY STV_DEFAULT"
memcpy_kernel:
.text.memcpy_kernel:
[----:B------:R-:W0:Y:S01]  /*0000*/  LDC R1, c[0x0][0x37c] ;  /* 0x0000df00ff017b82 */ /* 0x000e220000000800 */
[----:B------:R-:W1:Y:S02]  /*0010*/  LDCU UR4, c[0x0][0x390] ;  /* 0x00007200ff0477ac */ /* 0x000e640008000800 */
[----:B-1----:R-:W-:-:S09]  /*0020*/  ULOP3.LUT UP0, URZ, UR4, 0x3, URZ, 0xc0, !UPT ;  /* 0x0000000304ff7892 */ /* 0x002fd2000f80c0ff */
[----:B------:R-:W-:Y:S05]  /*0030*/  BRA.U !UP0, `(.L_x_0) ;  /* 0x0000000108407547 */ /* 0x000fea000b800000 */
[----:B------:R-:W-:Y:S01]  /*0040*/  MOV R0, 0x0 ;  /* 0x0000000000007802 */ /* 0x000fe20000000f00 */
[----:B------:R-:W1:Y:S01]  /*0050*/  LDCU.64 UR4, c[0x4][0x10] ;  /* 0x01000200ff0477ac */ /* 0x000e620008000a00 */
[----:B------:R-:W-:Y:S02]  /*0060*/  HFMA2 R12, -RZ, RZ, 0, 5.9604644775390625e-08 ;  /* 0x00000001ff0c7431 */ /* 0x000fe400000001ff */
[----:B------:R-:W-:Y:S01]  /*0070*/  IMAD.MOV.U32 R8, RZ, RZ, 0x3 ;  /* 0x00000003ff087424 */ /* 0x000fe200078e00ff */
[----:B------:R2:W3:Y:S01]  /*0080*/  LDC.64 R2, c[0x4][R0] ;  /* 0x0100000000027b82 */ /* 0x0004e20000000a00 */
[----:B------:R-:W4:Y:S01]  /*0090*/  LDCU.64 UR6, c[0x4][0x18] ;  /* 0x01000300ff0677ac */ /* 0x000f220008000a00 */
[----:B------:R-:W-:Y:S01]  /*00a0*/  IMAD.MOV.U32 R13, RZ, RZ, RZ ;  /* 0x000000ffff0d7224 */ /* 0x000fe200078e00ff */
[----:B------:R-:W5:Y:S01]  /*00b0*/  LDCU.64 UR8, c[0x4][0x8] ;  /* 0x01000100ff0877ac */ /* 0x000f620008000a00 */
[----:B-1----:R-:W-:Y:S01]  /*00c0*/  IMAD.U32 R4, RZ, RZ, UR4 ;  /* 0x00000004ff047e24 */ /* 0x002fe2000f8e00ff */
[----:B------:R-:W-:Y:S01]  /*00d0*/  MOV R5, UR5 ;  /* 0x0000000500057c02 */ /* 0x000fe20008000f00 */
[----:B----4-:R-:W-:Y:S01]  /*00e0*/  IMAD.U32 R6, RZ, RZ, UR6 ;  /* 0x00000006ff067e24 */ /* 0x010fe2000f8e00ff */
[----:B------:R-:W-:Y:S01]  /*00f0*/  MOV R7, UR7 ;  /* 0x0000000700077c02 */ /* 0x000fe20008000f00 */
[----:B-----5:R-:W-:Y:S01]  /*0100*/  IMAD.U32 R10, RZ, RZ, UR8 ;  /* 0x00000008ff0a7e24 */ /* 0x020fe2000f8e00ff */
[----:B--2---:R-:W-:-:S07]  /*0110*/  MOV R11, UR9 ;  /* 0x00000009000b7c02 */ /* 0x004fce0008000f00 */
[----:B------:R-:W-:-:S07]  /*0120*/  LEPC R20, `(.L_x_0) ;  /* 0x000000001014794e */ /* 0x000fce0000000000 */
[----:B0--3--:R-:W-:Y:S05]  /*0130*/  CALL.ABS.NOINC R2 ;  /* 0x0000000002007343 */ /* 0x009fea0003c00000 */
.L_x_0:
[----:B------:R-:W1:Y:S01]  /*0140*/  S2R R0, SR_TID.X ;  /* 0x0000000000007919 */ /* 0x000e620000002100 */
[----:B------:R-:W1:Y:S08]  /*0150*/  S2UR UR4, SR_CTAID.X ;  /* 0x00000000000479c3 */ /* 0x000e700000002500 */
[----:B------:R-:W1:Y:S08]  /*0160*/  LDC R13, c[0x0][0x360] ;  /* 0x0000d800ff0d7b82 */ /* 0x000e700000000800 */
[----:B------:R-:W2:Y:S01]  /*0170*/  LDC R15, c[0x0][0x390] ;  /* 0x0000e400ff0f7b82 */ /* 0x000ea20000000800 */
[----:B-1----:R-:W-:-:S05]  /*0180*/  IMAD R0, R13, UR4, R0 ;  /* 0x000000040d007c24 */ /* 0x002fca000f8e0200 */
[----:B------:R-:W-:-:S04]  /*0190*/  SHF.L.U32 R0, R0, 0x2, RZ ;  /* 0x0000000200007819 */ /* 0x000fc800000006ff */
[----:B--2---:R-:W-:-:S13]  /*01a0*/  ISETP.GE.AND P0, PT, R0, R15, PT ;  /* 0x0000000f0000720c */ /* 0x004fda0003f06270 */
[----:B------:R-:W-:Y:S05]  /*01b0*/  @P0 EXIT ;  /* 0x000000000000094d */ /* 0x000fea0003800000 */
[----:B------:R-:W1:Y:S01]  /*01c0*/  LDC.64 R16, c[0x0][0x358] ;  /* 0x0000d600ff107b82 */ /* 0x000e620000000a00 */
[----:B------:R-:W2:Y:S07]  /*01d0*/  LDCU UR4, c[0x0][0x370] ;  /* 0x00006e00ff0477ac */ /* 0x000eae0008000800 */
[----:B------:R-:W3:Y:S08]  /*01e0*/  LDC.64 R8, c[0x0][0x380] ;  /* 0x0000e000ff087b82 */ /* 0x000ef00000000a00 */
[----:B------:R-:W4:Y:S01]  /*01f0*/  LDC.64 R10, c[0x0][0x388] ;  /* 0x0000e200ff0a7b82 */ /* 0x000f220000000a00 */
[----:B--2---:R-:W-:-:S07]  /*0200*/  IMAD R13, R13, UR4, RZ ;  /* 0x000000040d0d7c24 */ /* 0x004fce000f8e02ff */
.L_x_1:
[----:B-1----:R-:W-:Y:S01]  /*0210*/  R2UR UR4, R16 ;  /* 0x00000000100472ca */ /* 0x002fe200000e0000 */
[----:B--23--:R-:W-:Y:S01]  /*0220*/  IMAD.WIDE R4, R0, 0x4, R8 ;  /* 0x0000000400047825 */ /* 0x00cfe200078e0208 */
[----:B------:R-:W-:-:S13]  /*0230*/  R2UR UR5, R17 ;  /* 0x00000000110572ca */ /* 0x000fda00000e0000 */
[----:B------:R-:W2:Y:S01]  /*0240*/  LDG.E.128.CONSTANT R4, desc[UR4][R4.64] ;  /* 0x0000000404047981 */ /* 0x000ea2000c1e9d00 */
[----:B----4-:R-:W-:-:S04]  /*0250*/  IMAD.WIDE R2, R0, 0x4, R10 ;  /* 0x0000000400027825 */ /* 0x010fc800078e020a */
[----:B------:R-:W-:-:S05]  /*0260*/  IMAD R0, R13, 0x4, R0 ;  /* 0x000000040d007824 */ /* 0x000fca00078e0200 */
[----:B------:R-:W-:Y:S01]  /*0270*/  ISETP.GE.AND P0, PT, R0, R15, PT ;  /* 0x0000000f0000720c */ /* 0x000fe20003f06270 */
[----:B--2---:R2:W-:-:S12]  /*0280*/  STG.E.128 desc[UR4][R2.64], R4 ;  /* 0x0000000402007986 */ /* 0x0045d8000c101d04 */
[----:B------:R-:W-:Y:S05]  /*0290*/  @!P0 BRA `(.L_x_1) ;  /* 0xfffffffc00dc8947 */ /* 0x000fea000383ffff */
[----:B------:R-:W-:Y:S05]  /*02a0*/  EXIT ;  /* 0x000000000000794d */ /* 0x000fea0003800000 */
.L_x_2:
[----:B------:R-:W-:-:S00]  /*02b0*/  BRA `(.L_x_2) ;  /* 0xfffffffc00fc7947 */ /* 0x000fc0000383ffff */
[----:B------:R-:W-:-:S00]  /*02c0*/  NOP ;  /* 0x0000000000007918 */ /* 0x000fc00000000000 */
        /* <DEDUP_REMOVED lines=11> */
.L_x_3:


//--------------------- .nv.global.init           --------------------------
	.section	.nv.global.init,"aw",@progbits
.nv.global.init:
	.type		$str,@object
	.size		$str,($str$1 - $str)
$str:
        /*0000*/ 	.byte	0x4e, 0x20, 0x25, 0x20, 0x34, 0x20, 0x3d, 0x3d, 0x20, 0x30, 0x00
	.type		$str$1,@object
	.size		$str$1,(__unnamed_1 - $str$1)
$str$1:
        /*000b*/ 	.byte	0x2f, 0x74, 0x6d, 0x70, 0x2f, 0x73, 0x61, 0x73, 0x73, 0x5f, 0x63, 0x75, 0x5f, 0x30, 0x74, 0x30
        /*001b*/ 	.byte	0x6b, 0x31, 0x68, 0x39, 0x7a, 0x2f, 0x6b, 0x2e, 0x63, 0x75, 0x00
	.type		__unnamed_1,@object
	.size		__unnamed_1,(.L_0 - __unnamed_1)
__unnamed_1:
        /*0026*/ 	.byte	0x76, 0x6f, 0x69, 0x64, 0x20, 0x6d, 0x65, 0x6d, 0x63, 0x70, 0x79, 0x5f, 0x6b, 0x65, 0x72, 0x6e
        /*0036*/ 	.byte	0x65, 0x6c, 0x28, 0x66, 0x6c, 0x6f, 0x61, 0x74, 0x20, 0x2a, 0x2c, 0x20, 0x66, 0x6c, 0x6f, 0x61
        /*0046*/ 	.byte	0x74, 0x20, 0x2a, 0x2c, 0x20, 0x69, 0x6e, 0x74, 0x29, 0x00
.L_0:


//--------------------- .nv.shared.reserved.0     --------------------------
	.section	.nv.shared.reserved.0,"aw",@nobits
	.weak		__nv_reservedSMEM_offset_0_alias
	.size		__nv_reservedSMEM_offset_0_alias, 0, 64
	.other		__nv_reservedSMEM_offset_0_alias,@"STO_CUDA_RESERVED_SHARED STV_DEFAULT"
__nv_reservedSMEM_offset_0_alias:
	.zero		0
	.zero		64


//--------------------- .nv.constant0.memcpy_kernel --------------------------
	.section	.nv.constant0.memcpy_kernel,"a",@progbits
	.sectionflags	@""
	.align	4
.nv.constant0.memcpy_kernel:
	.zero		916


//--------------------- SYMBOLS --------------------------

	.type		.nv.reservedSmem.offset0,@object
	.size		.nv.reservedSmem.offset0,0x4
	.type		__assertfail,@function
